	.headerflags	@"EF_CUDA_TEXMODE_UNIFIED EF_CUDA_64BIT_ADDRESS EF_CUDA_ACCELERATORS EF_CUDA_SM90 EF_CUDA_VIRTUAL_SM(EF_CUDA_SM90)"
	.elftype	@"ET_EXEC"


//--------------------- .nv.info                  --------------------------
	.section	.nv.info,"",@"SHT_CUDA_INFO"
	.align	4


	//----- nvinfo : EIATTR_REGCOUNT
	.align		4
        /*0000*/ 	.byte	0x04, 0x2f
        /*0002*/ 	.short	(.L_3 - .L_2)
	.align		4
.L_2:
        /*0004*/ 	.word	index@(triton_poi_fused__native_batch_norm_legit_no_training_convolution_relu_1)
        /*0008*/ 	.word	0x0000001a


	//----- nvinfo : EIATTR_MIN_STACK_SIZE
	.align		4
.L_3:
        /*000c*/ 	.byte	0x04, 0x12
        /*000e*/ 	.short	(.L_5 - .L_4)
	.align		4
.L_4:
        /*0010*/ 	.word	index@(triton_poi_fused__native_batch_norm_legit_no_training_convolution_relu_1)
        /*0014*/ 	.word	0x00000000


	//----- nvinfo : EIATTR_FRAME_SIZE
	.align		4
.L_5:
        /*0018*/ 	.byte	0x04, 0x11
        /*001a*/ 	.short	(.L_7 - .L_6)
	.align		4
.L_6:
        /*001c*/ 	.word	index@(triton_poi_fused__native_batch_norm_legit_no_training_convolution_relu_1)
        /*0020*/ 	.word	0x00000000


	//----- nvinfo : EIATTR_MIN_STACK_SIZE
	.align		4
.L_7:
        /*0024*/ 	.byte	0x04, 0x12
        /*0026*/ 	.short	(.L_9 - .L_8)
	.align		4
.L_8:
        /*0028*/ 	.word	index@(triton_poi_fused__native_batch_norm_legit_no_training_convolution_relu_1)
        /*002c*/ 	.word	0x00000000
.L_9:


//--------------------- .nv.info.triton_poi_fused__native_batch_norm_legit_no_training_convolution_relu_1 --------------------------
	.section	.nv.info.triton_poi_fused__native_batch_norm_legit_no_training_convolution_relu_1,"",@"SHT_CUDA_INFO"
	.sectionflags	@""
	.align	4


	//----- nvinfo : EIATTR_CUDA_API_VERSION
	.align		4
        /*0000*/ 	.byte	0x04, 0x37
        /*0002*/ 	.short	(.L_11 - .L_10)
.L_10:
        /*0004*/ 	.word	0x0000007c


	//----- nvinfo : EIATTR_KPARAM_INFO
	.align		4
.L_11:
        /*0008*/ 	.byte	0x04, 0x17
        /*000a*/ 	.short	(.L_13 - .L_12)
.L_12:
        /*000c*/ 	.word	0x00000000
        /*0010*/ 	.short	0x0007
        /*0012*/ 	.short	0x0038
        /*0014*/ 	.byte	0x00, 0xf0, 0x11, 0x00


	//----- nvinfo : EIATTR_KPARAM_INFO
	.align		4
.L_13:
        /*0018*/ 	.byte	0x04, 0x17
        /*001a*/ 	.short	(.L_15 - .L_14)
.L_14:
        /*001c*/ 	.word	0x00000000
        /*0020*/ 	.short	0x0006
        /*0022*/ 	.short	0x0030
        /*0024*/ 	.byte	0x00, 0xf4, 0x21, 0x00


	//----- nvinfo : EIATTR_KPARAM_INFO
	.align		4
.L_15:
        /*0028*/ 	.byte	0x04, 0x17
        /*002a*/ 	.short	(.L_17 - .L_16)
.L_16:
        /*002c*/ 	.word	0x00000000
        /*0030*/ 	.short	0x0005
        /*0032*/ 	.short	0x0028
        /*0034*/ 	.byte	0x00, 0xf4, 0x21, 0x00


	//----- nvinfo : EIATTR_KPARAM_INFO
	.align		4
.L_17:
        /*0038*/ 	.byte	0x04, 0x17
        /*003a*/ 	.short	(.L_19 - .L_18)
.L_18:
        /*003c*/ 	.word	0x00000000
        /*0040*/ 	.short	0x0004
        /*0042*/ 	.short	0x0020
        /*0044*/ 	.byte	0x00, 0xf4, 0x21, 0x00


	//----- nvinfo : EIATTR_KPARAM_INFO
	.align		4
.L_19:
        /*0048*/ 	.byte	0x04, 0x17
        /*004a*/ 	.short	(.L_21 - .L_20)
.L_20:
        /*004c*/ 	.word	0x00000000
        /*0050*/ 	.short	0x0003
        /*0052*/ 	.short	0x0018
        /*0054*/ 	.byte	0x00, 0xf4, 0x21, 0x00


	//----- nvinfo : EIATTR_KPARAM_INFO
	.align		4
.L_21:
        /*0058*/ 	.byte	0x04, 0x17
        /*005a*/ 	.short	(.L_23 - .L_22)
.L_22:
        /*005c*/ 	.word	0x00000000
        /*0060*/ 	.short	0x0002
        /*0062*/ 	.short	0x0010
        /*0064*/ 	.byte	0x00, 0xf4, 0x21, 0x00


	//----- nvinfo : EIATTR_KPARAM_INFO
	.align		4
.L_23:
        /*0068*/ 	.byte	0x04, 0x17
        /*006a*/ 	.short	(.L_25 - .L_24)
.L_24:
        /*006c*/ 	.word	0x00000000
        /*0070*/ 	.short	0x0001
        /*0072*/ 	.short	0x0008
        /*0074*/ 	.byte	0x00, 0xf4, 0x21, 0x00


	//----- nvinfo : EIATTR_KPARAM_INFO
	.align		4
.L_25:
        /*0078*/ 	.byte	0x04, 0x17
        /*007a*/ 	.short	(.L_27 - .L_26)
.L_26:
        /*007c*/ 	.word	0x00000000
        /*0080*/ 	.short	0x0000
        /*0082*/ 	.short	0x0000
        /*0084*/ 	.byte	0x00, 0xf4, 0x21, 0x00


	//----- nvinfo : EIATTR_SPARSE_MMA_MASK
	.align		4
.L_27:
        /*0088*/ 	.byte	0x03, 0x50
        /*008a*/ 	.short	0x0000


	//----- nvinfo : EIATTR_MAXREG_COUNT
	.align		4
        /*008c*/ 	.byte	0x03, 0x1b
        /*008e*/ 	.short	0x00ff


	//----- nvinfo : EIATTR_EXIT_INSTR_OFFSETS
	.align		4
        /*0090*/ 	.byte	0x04, 0x1c
        /*0092*/ 	.short	(.L_29 - .L_28)


	//   ....[0]....
.L_28:
        /*0094*/ 	.word	0x00000500


	//   ....[1]....
        /*0098*/ 	.word	0x00000520


	//----- nvinfo : EIATTR_REQNTID
	.align		4
.L_29:
        /*009c*/ 	.byte	0x04, 0x10
        /*009e*/ 	.short	(.L_31 - .L_30)
.L_30:
        /*00a0*/ 	.word	0x00000080
        /*00a4*/ 	.word	0x00000001
        /*00a8*/ 	.word	0x00000001


	//----- nvinfo : EIATTR_CBANK_PARAM_SIZE
	.align		4
.L_31:
        /*00ac*/ 	.byte	0x03, 0x19
        /*00ae*/ 	.short	0x003c


	//----- nvinfo : EIATTR_PARAM_CBANK
	.align		4
        /*00b0*/ 	.byte	0x04, 0x0a
        /*00b2*/ 	.short	(.L_33 - .L_32)
	.align		4
.L_32:
        /*00b4*/ 	.word	index@(.nv.constant0.triton_poi_fused__native_batch_norm_legit_no_training_convolution_relu_1)
        /*00b8*/ 	.short	0x0210
        /*00ba*/ 	.short	0x003c


	//----- nvinfo : EIATTR_SW_WAR
	.align		4
.L_33:
        /*00bc*/ 	.byte	0x04, 0x36
        /*00be*/ 	.short	(.L_35 - .L_34)
.L_34:
        /*00c0*/ 	.word	0x00000008
.L_35:


//--------------------- .nv.callgraph             --------------------------
	.section	.nv.callgraph,"",@"SHT_CUDA_CALLGRAPH"
	.align	4
	.sectionentsize	8
	.align		4
        /*0000*/ 	.word	0x00000000
	.align		4
        /*0004*/ 	.word	0xffffffff
	.align		4
        /*0008*/ 	.word	0x00000000
	.align		4
        /*000c*/ 	.word	0xfffffffe
	.align		4
        /*0010*/ 	.word	0x00000000
	.align		4
        /*0014*/ 	.word	0xfffffffd
	.align		4
        /*0018*/ 	.word	0x00000000
	.align		4
        /*001c*/ 	.word	0xfffffffc


//--------------------- .nv.constant4             --------------------------
	.section	.nv.constant4,"a",@progbits
	.align	8
	.align		8
.nv.constant4:
        /*0000*/ 	.dword	_$_str
	.align		8
        /*0008*/ 	.dword	_$_str_$_2


//--------------------- .text.triton_poi_fused__native_batch_norm_legit_no_training_convolution_relu_1 --------------------------
	.section	.text.triton_poi_fused__native_batch_norm_legit_no_training_convolution_relu_1,"ax",@progbits
	.align	128
        .global         triton_poi_fused__native_batch_norm_legit_no_training_convolution_relu_1
        .type           triton_poi_fused__native_batch_norm_legit_no_training_convolution_relu_1,@function
        .size           triton_poi_fused__native_batch_norm_legit_no_training_convolution_relu_1,(.L_x_1 - triton_poi_fused__native_batch_norm_legit_no_training_convolution_relu_1)
        .other          triton_poi_fused__native_batch_norm_legit_no_training_convolution_relu_1,@"STO_CUDA_ENTRY STV_DEFAULT"
triton_poi_fused__native_batch_norm_legit_no_training_convolution_relu_1:
.text.triton_poi_fused__native_batch_norm_legit_no_training_convolution_relu_1:
[----:B------:R-:W0:Y:S01]  /*0000*/  LDC R1, c[0x0][0x28] ;  /* 0x00000a00ff017b82 */ /* 0x000e220000000800 */
[----:B------:R-:W1:Y:S01]  /*0010*/  S2R R0, SR_TID.X ;  /* 0x0000000000007919 */ /* 0x000e620000002100 */
[----:B------:R-:W-:Y:S01]  /*0020*/  CS2R R16, SRZ ;  /* 0x0000000000107805 */ /* 0x000fe2000001ff00 */
[----:B------:R-:W-:-:S05]  /*0030*/  ULDC.64 UR4, c[0x0][0x208] ;  /* 0x0000820000047ab9 */ /* 0x000fca0000000a00 */
[----:B------:R-:W2:Y:S01]  /*0040*/  LDC.64 R14, c[0x0][0x218] ;  /* 0x00008600ff0e7b82 */ /* 0x000ea20000000a00 */
[----:B------:R-:W3:Y:S07]  /*0050*/  S2R R5, SR_CTAID.X ;  /* 0x0000000000057919 */ /* 0x000eee0000002500 */
[----:B------:R-:W4:Y:S08]  /*0060*/  LDC.64 R22, c[0x0][0x210] ;  /* 0x00008400ff167b82 */ /* 0x000f300000000a00 */
[----:B------:R-:W5:Y:S08]  /*0070*/  LDC.64 R20, c[0x0][0x220] ;  /* 0x00008800ff147b82 */ /* 0x000f700000000a00 */
[----:B------:R-:W2:Y:S01]  /*0080*/  LDC.64 R8, c[0x0][0x230] ;  /* 0x00008c00ff087b82 */ /* 0x000ea20000000a00 */
[----:B-1----:R-:W-:-:S07]  /*0090*/  SHF.L.U32 R0, R0, 0x1, RZ ;  /* 0x0000000100007819 */ /* 0x002fce00000006ff */
[----:B------:R-:W1:Y:S01]  /*00a0*/  LDC.64 R6, c[0x0][0x238] ;  /* 0x00008e00ff067b82 */ /* 0x000e620000000a00 */
[----:B---3--:R-:W-:Y:S02]  /*00b0*/  SHF.R.S32.HI R3, RZ, 0x17, R5 ;  /* 0x00000017ff037819 */ /* 0x008fe40000011405 */
[----:B------:R-:W-:Y:S02]  /*00c0*/  LOP3.LUT R0, R0, 0xfe, RZ, 0xc0, !PT ;  /* 0x000000fe00007812 */ /* 0x000fe400078ec0ff */
[----:B------:R-:W-:Y:S02]  /*00d0*/  SGXT R3, R3, 0x1 ;  /* 0x000000010303781a */ /* 0x000fe40000000200 */
[----:B------:R-:W-:Y:S02]  /*00e0*/  LEA R0, R5, R0, 0x8 ;  /* 0x0000000005007211 */ /* 0x000fe400078e40ff */
[----:B------:R-:W3:Y:S02]  /*00f0*/  LDC.64 R4, c[0x0][0x228] ;  /* 0x00008a00ff047b82 */ /* 0x000ee40000000a00 */
[----:B------:R-:W-:-:S02]  /*0100*/  LEA.HI R3, R3, R0, RZ, 0x6 ;  /* 0x0000000003037211 */ /* 0x000fc400078f30ff */
[----:B------:R-:W-:Y:S02]  /*0110*/  ISETP.GE.AND P0, PT, R0, 0x400, PT ;  /* 0x000004000000780c */ /* 0x000fe40003f06270 */
[----:B------:R-:W-:-:S04]  /*0120*/  SHF.R.S32.HI R3, RZ, 0x6, R3 ;  /* 0x00000006ff037819 */ /* 0x000fc80000011403 */
[----:B------:R-:W-:-:S04]  /*0130*/  LEA.HI R2, R3, R3, RZ, 0x2 ;  /* 0x0000000303027211 */ /* 0x000fc800078f10ff */
[----:B------:R-:W-:-:S04]  /*0140*/  LOP3.LUT R2, R2, 0xfffffffc, RZ, 0xc0, !PT ;  /* 0xfffffffc02027812 */ /* 0x000fc800078ec0ff */
[----:B------:R-:W-:-:S05]  /*0150*/  IADD3 R19, R3, -R2, RZ ;  /* 0x8000000203137210 */ /* 0x000fca0007ffe0ff */
[----:B---3--:R-:W-:-:S05]  /*0160*/  IMAD.WIDE R4, R19, 0x4, R4 ;  /* 0x0000000413047825 */ /* 0x008fca00078e0204 */
[----:B------:R-:W3:Y:S04]  /*0170*/  @!P0 LDG.E.EL R16, desc[UR4][R4.64] ;  /* 0x0000000404108981 */ /* 0x000ee8000c2e1900 */
[----:B------:R4:W3:Y:S01]  /*0180*/  @!P0 LDG.E.EL R17, desc[UR4][R4.64] ;  /* 0x0000000404118981 */ /* 0x0008e2000c2e1900 */
[----:B------:R-:W-:Y:S02]  /*0190*/  CS2R R12, SRZ ;  /* 0x00000000000c7805 */ /* 0x000fe4000001ff00 */
[----:B------:R-:W-:Y:S02]  /*01a0*/  CS2R R10, SRZ ;  /* 0x00000000000a7805 */ /* 0x000fe4000001ff00 */
[----:B------:R-:W-:Y:S01]  /*01b0*/  CS2R R2, SRZ ;  /* 0x0000000000027805 */ /* 0x000fe2000001ff00 */
[----:B--2---:R-:W-:-:S05]  /*01c0*/  IMAD.WIDE R14, R19, 0x4, R14 ;  /* 0x00000004130e7825 */ /* 0x004fca00078e020e */
[----:B------:R-:W2:Y:S01]  /*01d0*/  @!P0 LDG.E.EL R13, desc[UR4][R14.64] ;  /* 0x000000040e0d8981 */ /* 0x000ea2000c2e1900 */
[----:B----4-:R-:W-:-:S03]  /*01e0*/  IMAD.WIDE R4, R0, 0x4, R22 ;  /* 0x0000000400047825 */ /* 0x010fc600078e0216 */
[----:B------:R-:W4:Y:S01]  /*01f0*/  @!P0 LDG.E.EL R10, desc[UR4][R14.64] ;  /* 0x000000040e0a8981 */ /* 0x000f22000c2e1900 */
[----:B-----5:R-:W-:-:S03]  /*0200*/  IMAD.WIDE R22, R19, 0x4, R20 ;  /* 0x0000000413167825 */ /* 0x020fc600078e0214 */
[----:B------:R-:W2:Y:S01]  /*0210*/  @!P0 LDG.E.64 R2, desc[UR4][R4.64] ;  /* 0x0000000404028981 */ /* 0x000ea2000c1e1b00 */
[C---:B0-----:R-:W-:Y:S01]  /*0220*/  IMAD.WIDE R8, R19.reuse, 0x4, R8 ;  /* 0x0000000413087825 */ /* 0x041fe200078e0208 */
[----:B------:R-:W-:Y:S02]  /*0230*/  CS2R R20, SRZ ;  /* 0x0000000000147805 */ /* 0x000fe4000001ff00 */
[----:B------:R-:W5:Y:S01]  /*0240*/  @!P0 LDG.E.EL R11, desc[UR4][R22.64] ;  /* 0x00000004160b8981 */ /* 0x000f62000c2e1900 */
[----:B-1----:R-:W-:Y:S01]  /*0250*/  IMAD.WIDE R6, R19, 0x4, R6 ;  /* 0x0000000413067825 */ /* 0x002fe200078e0206 */
[----:B------:R-:W-:Y:S02]  /*0260*/  CS2R R18, SRZ ;  /* 0x0000000000127805 */ /* 0x000fe4000001ff00 */
[----:B------:R-:W2:Y:S04]  /*0270*/  @!P0 LDG.E.EL R12, desc[UR4][R22.64] ;  /* 0x00000004160c8981 */ /* 0x000ea8000c2e1900 */
[----:B------:R-:W2:Y:S04]  /*0280*/  @!P0 LDG.E.EL R20, desc[UR4][R8.64] ;  /* 0x0000000408148981 */ /* 0x000ea8000c2e1900 */
[----:B------:R0:W2:Y:S04]  /*0290*/  @!P0 LDG.E.EL R21, desc[UR4][R8.64] ;  /* 0x0000000408158981 */ /* 0x0000a8000c2e1900 */
[----:B------:R-:W2:Y:S04]  /*02a0*/  @!P0 LDG.E.EL R19, desc[UR4][R6.64] ;  /* 0x0000000406138981 */ /* 0x000ea8000c2e1900 */
[----:B------:R1:W2:Y:S01]  /*02b0*/  @!P0 LDG.E.EL R18, desc[UR4][R6.64] ;  /* 0x0000000406128981 */ /* 0x0002a2000c2e1900 */
[----:B0-----:R-:W-:Y:S01]  /*02c0*/  HFMA2.MMA R8, -RZ, RZ, 1.625, 0 ;  /* 0x3e800000ff087435 */ /* 0x001fe200000001ff */
[----:B-1----:R-:W0:Y:S02]  /*02d0*/  LDC.64 R6, c[0x0][0x240] ;  /* 0x00009000ff067b82 */ /* 0x002e240000000a00 */
[----:B0-----:R-:W-:-:S04]  /*02e0*/  IMAD.WIDE R6, R0, 0x4, R6 ;  /* 0x0000000400067825 */ /* 0x001fc800078e0206 */
[----:B---3--:R-:W-:Y:S01]  /*02f0*/  FADD R16, R16, 9.9999997473787516356e-06 ;  /* 0x3727c5ac10107421 */ /* 0x008fe20000000000 */
[----:B------:R-:W-:-:S03]  /*0300*/  FADD R17, R17, 9.9999997473787516356e-06 ;  /* 0x3727c5ac11117421 */ /* 0x000fc60000000000 */
[----:B------:R-:W0:Y:S08]  /*0310*/  MUFU.SQRT R14, R16 ;  /* 0x00000010000e7308 */ /* 0x000e300000002000 */
[----:B------:R-:W1:Y:S01]  /*0320*/  MUFU.SQRT R15, R17 ;  /* 0x00000011000f7308 */ /* 0x000e620000002000 */
[C---:B0-----:R-:W-:Y:S02]  /*0330*/  FSETP.GT.AND P1, PT, R14.reuse, 8.50705917302346158658e+37, PT ;  /* 0x7e8000000e00780b */ /* 0x041fe40003f24000 */
[----:B------:R-:W-:-:S02]  /*0340*/  FSETP.GEU.AND P3, PT, R14, 1.175494350822287508e-38, PT ;  /* 0x008000000e00780b */ /* 0x000fc40003f6e000 */
[C---:B-1----:R-:W-:Y:S02]  /*0350*/  FSETP.GT.AND P2, PT, R15.reuse, 8.50705917302346158658e+37, PT ;  /* 0x7e8000000f00780b */ /* 0x042fe40003f44000 */
[----:B------:R-:W-:-:S07]  /*0360*/  FSETP.GEU.AND P4, PT, R15, 1.175494350822287508e-38, PT ;  /* 0x008000000f00780b */ /* 0x000fce0003f8e000 */
[----:B------:R-:W-:-:S04]  /*0370*/  @P1 FMUL R14, R14, 0.25 ;  /* 0x3e8000000e0e1820 */ /* 0x000fc80000400000 */
[----:B------:R-:W-:Y:S01]  /*0380*/  @!P3 FMUL R14, R14, 16777216 ;  /* 0x4b8000000e0eb820 */ /* 0x000fe20000400000 */
[----:B------:R-:W-:-:S04]  /*0390*/  @P2 FMUL R15, R15, 0.25 ;  /* 0x3e8000000f0f2820 */ /* 0x000fc80000400000 */
[----:B------:R-:W-:Y:S01]  /*03a0*/  @!P4 FMUL R15, R15, 16777216 ;  /* 0x4b8000000f0fc820 */ /* 0x000fe20000400000 */
[----:B------:R-:W0:Y:S01]  /*03b0*/  MUFU.RCP R14, R14 ;  /* 0x0000000e000e7308 */ /* 0x000e220000001000 */
[----:B------:R-:W-:-:S07]  /*03c0*/  FSEL R9, R8, 1, P1 ;  /* 0x3f80000008097808 */ /* 0x000fce0000800000 */
[----:B------:R-:W1:Y:S01]  /*03d0*/  MUFU.RCP R15, R15 ;  /* 0x0000000f000f7308 */ /* 0x000e620000001000 */
[----:B------:R-:W-:Y:S01]  /*03e0*/  FSEL R8, R8, 1, P2 ;  /* 0x3f80000008087808 */ /* 0x000fe20001000000 */
[----:B------:R-:W-:Y:S01]  /*03f0*/  @!P3 FMUL R9, R9, 16777216 ;  /* 0x4b8000000909b820 */ /* 0x000fe20000400000 */
[----:B--2---:R-:W-:Y:S01]  /*0400*/  FADD R2, R13, R2 ;  /* 0x000000020d027221 */ /* 0x004fe20000000000 */
[----:B----4-:R-:W-:Y:S02]  /*0410*/  FADD R3, R10, R3 ;  /* 0x000000030a037221 */ /* 0x010fe40000000000 */
[----:B------:R-:W-:Y:S01]  /*0420*/  @!P4 FMUL R8, R8, 16777216 ;  /* 0x4b8000000808c820 */ /* 0x000fe20000400000 */
[----:B0-----:R-:W-:Y:S01]  /*0430*/  FMUL R14, R14, R9 ;  /* 0x000000090e0e7220 */ /* 0x001fe20000400000 */
[----:B-----5:R-:W-:Y:S01]  /*0440*/  FADD R11, R2, -R11 ;  /* 0x8000000b020b7221 */ /* 0x020fe20000000000 */
[----:B------:R-:W-:Y:S01]  /*0450*/  FADD R12, R3, -R12 ;  /* 0x8000000c030c7221 */ /* 0x000fe20000000000 */
[----:B-1----:R-:W-:-:S02]  /*0460*/  FMUL R9, R15, R8 ;  /* 0x000000080f097220 */ /* 0x002fc40000400000 */
[----:B------:R-:W-:Y:S02]  /*0470*/  FMUL R14, R11, R14 ;  /* 0x0000000e0b0e7220 */ /* 0x000fe40000400000 */
[----:B------:R-:W-:Y:S02]  /*0480*/  FMUL R9, R12, R9 ;  /* 0x000000090c097220 */ /* 0x000fe40000400000 */
[----:B------:R-:W-:Y:S02]  /*0490*/  FFMA R14, R14, R20, R19 ;  /* 0x000000140e0e7223 */ /* 0x000fe40000000013 */
[----:B------:R-:W-:Y:S01]  /*04a0*/  FFMA R9, R9, R21, R18 ;  /* 0x0000001509097223 */ /* 0x000fe20000000012 */
[----:B------:R0:W-:Y:S02]  /*04b0*/  @!P0 STG.E.64 desc[UR4][R4.64], R2 ;  /* 0x0000000204008986 */ /* 0x0001e4000c101b04 */
[----:B------:R-:W-:Y:S02]  /*04c0*/  FSETP.GEU.AND P1, PT, R14, RZ, PT ;  /* 0x000000ff0e00720b */ /* 0x000fe40003f2e000 */
[----:B------:R-:W-:-:S02]  /*04d0*/  FSETP.GEU.AND P2, PT, R9, RZ, PT ;  /* 0x000000ff0900720b */ /* 0x000fc40003f4e000 */
[----:B------:R-:W-:Y:S02]  /*04e0*/  FSEL R8, R14, RZ, P1 ;  /* 0x000000ff0e087208 */ /* 0x000fe40000800000 */
[----:B------:R-:W-:Y:S01]  /*04f0*/  FSEL R9, R9, RZ, P2 ;  /* 0x000000ff09097208 */ /* 0x000fe20001000000 */
[----:B0-----:R-:W-:Y:S08]  /*0500*/  @P0 EXIT ;  /* 0x000000000000094d */ /* 0x001ff00003800000 */
[----:B------:R-:W-:Y:S01]  /*0510*/  STG.E.64 desc[UR4][R6.64], R8 ;  /* 0x0000000806007986 */ /* 0x000fe2000c101b04 */
[----:B------:R-:W-:Y:S05]  /*0520*/  EXIT ;  /* 0x000000000000794d */ /* 0x000fea0003800000 */
.L_x_0:
[----:B------:R-:W-:-:S00]  /*0530*/  BRA `(.L_x_0) ;  /* 0xfffffffc00fc7947 */ /* 0x000fc0000383ffff */
[----:B------:R-:W-:-:S00]  /*0540*/  NOP ;  /* 0x0000000000007918 */ /* 0x000fc00000000000 */
        /* <DEDUP_REMOVED lines=11> */
.L_x_1:


//--------------------- .nv.global.init           --------------------------
	.section	.nv.global.init,"aw",@progbits
.nv.global.init:
	.type		_$_str,@object
	.size		_$_str,(_$_str_$_2 - _$_str)
_$_str:
        /*0000*/ 	.byte	0x5f, 0x5f, 0x43, 0x55, 0x44, 0x41, 0x5f, 0x46, 0x54, 0x5a, 0x00
	.type		_$_str_$_2,@object
	.size		_$_str_$_2,(.L_1 - _$_str_$_2)
_$_str_$_2:
        /*000b*/ 	.byte	0x5f, 0x5f, 0x43, 0x55, 0x44, 0x41, 0x5f, 0x50, 0x52, 0x45, 0x43, 0x5f, 0x53, 0x51, 0x52, 0x54
        /*001b*/ 	.byte	0x00
.L_1:


//--------------------- .nv.constant0.triton_poi_fused__native_batch_norm_legit_no_training_convolution_relu_1 --------------------------
	.section	.nv.constant0.triton_poi_fused__native_batch_norm_legit_no_training_convolution_relu_1,"a",@progbits
	.sectionflags	@""
	.align	4
.nv.constant0.triton_poi_fused__native_batch_norm_legit_no_training_convolution_relu_1:
	.zero		588
